//
// Generated by NVIDIA NVVM Compiler
//
// Compiler Build ID: CL-36424714
// Cuda compilation tools, release 13.0, V13.0.88
// Based on NVVM 20.0.0
//

.version 9.0
.target sm_100
.address_size 64

	// .globl	_Z11clock_blockii

.visible .entry _Z11clock_blockii(
	.param .u32 _Z11clock_blockii_param_0,
	.param .u32 _Z11clock_blockii_param_1
)
{
	.reg .pred 	%p<13>;
	.reg .b32 	%r<9>;
	.reg .b64 	%rd<6>;

	ld.param.u32 	%r3, [_Z11clock_blockii_param_0];
	ld.param.u32 	%r4, [_Z11clock_blockii_param_1];
	setp.lt.s32 	%p4, %r3, 1;
	@%p4 bra 	$L__BB0_6;
	setp.lt.s32 	%p1, %r4, 0;
	mov.b32 	%r8, 0;
$L__BB0_2:
	setp.gt.s32 	%p5, %r4, -1;
	// begin inline asm
	mov.u64 	%rd2, %clock64;
	// end inline asm
	cvt.u32.u64 	%r6, %rd2;
	add.s32 	%r7, %r4, %r6;
	// begin inline asm
	mov.u64 	%rd3, %clock64;
	// end inline asm
	cvt.s64.s32 	%rd1, %r7;
	setp.ge.s64 	%p6, %rd3, %rd1;
	and.pred  	%p7, %p6, %p5;
	@%p7 bra 	$L__BB0_5;
	mov.pred 	%p12, %p1;
$L__BB0_4:
	// begin inline asm
	mov.u64 	%rd4, %clock64;
	// end inline asm
	setp.gt.s64 	%p8, %rd4, 0;
	and.pred  	%p12, %p8, %p12;
	// begin inline asm
	mov.u64 	%rd5, %clock64;
	// end inline asm
	setp.lt.s64 	%p9, %rd5, %rd1;
	or.pred  	%p10, %p9, %p12;
	@%p10 bra 	$L__BB0_4;
$L__BB0_5:
	add.s32 	%r8, %r8, 1;
	setp.ne.s32 	%p11, %r8, %r3;
	@%p11 bra 	$L__BB0_2;
$L__BB0_6:
	ret;

}


// ===== COMPILED SASS (sm_100) =====

	.target	sm_100

	.elftype	@"ET_EXEC"


//--------------------- .note.nv.tkinfo           --------------------------
	.section	.note.nv.tkinfo,"",@"SHT_NOTE"
	.sectionflags	@"SHF_NOTE_NV_TKINFO"
	.tkinfo
        /*0018*/ 	.word	0x00000002
        /*0030*/ 	.string	""
        /*0030*/ 	.string	"ptxas"
        /*0030*/ 	.string	"Cuda compilation tools, release 13.0, V13.0.88"
        /*0030*/ 	.string	"Build cuda_13.0.r13.0/compiler.36424714_0"
        /*0030*/ 	.string	"-arch sm_100 -m 64 "



//--------------------- .note.nv.cuinfo           --------------------------
	.section	.note.nv.cuinfo,"",@"SHT_NOTE"
	.sectionflags	@"SHF_NOTE_NV_CUINFO"
        /*0018*/ 	.short	0x0002
        /*001a*/ 	.short	0x0064
        /*001c*/ 	.short	0x0082
	.zero		2


//--------------------- .nv.info                  --------------------------
	.section	.nv.info,"",@"SHT_CUDA_INFO"
	.align	4


	//----- nvinfo : EIATTR_REGCOUNT
	.align		4
        /*0000*/ 	.byte	0x04, 0x2f
        /*0002*/ 	.short	(.L_1 - .L_0)
	.align		4
.L_0:
        /*0004*/ 	.word	index@(_Z11clock_blockii)
        /*0008*/ 	.word	0x0000000a


	//----- nvinfo : EIATTR_FRAME_SIZE
	.align		4
.L_1:
        /*000c*/ 	.byte	0x04, 0x11
        /*000e*/ 	.short	(.L_3 - .L_2)
	.align		4
.L_2:
        /*0010*/ 	.word	index@(_Z11clock_blockii)
        /*0014*/ 	.word	0x00000000


	//----- nvinfo : EIATTR_MIN_STACK_SIZE
	.align		4
.L_3:
        /*0018*/ 	.byte	0x04, 0x12
        /*001a*/ 	.short	(.L_5 - .L_4)
	.align		4
.L_4:
        /*001c*/ 	.word	index@(_Z11clock_blockii)
        /*0020*/ 	.word	0x00000000
.L_5:


//--------------------- .nv.compat                --------------------------
	.section	.nv.compat,"",@"SHT_CUDA_COMPAT_INFO"
	.align	4
        /*0000*/ 	.byte	0x02, 0x09, 0x00, 0x00, 0x02, 0x02, 0x01, 0x00, 0x02, 0x05, 0x05, 0x00, 0x03, 0x07, 0x01, 0x01
        /*0010*/ 	.byte	0x02, 0x03, 0x00, 0x00, 0x02, 0x06, 0x01, 0x00, 0x04, 0x0b, 0x08, 0x00, 0x09, 0x00, 0x00, 0x00
        /*0020*/ 	.byte	0x00, 0x00, 0x00, 0x00


//--------------------- .nv.info._Z11clock_blockii --------------------------
	.section	.nv.info._Z11clock_blockii,"",@"SHT_CUDA_INFO"
	.sectionflags	@""
	.align	4


	//----- nvinfo : EIATTR_CUDA_API_VERSION
	.align		4
        /*0000*/ 	.byte	0x04, 0x37
        /*0002*/ 	.short	(.L_7 - .L_6)
.L_6:
        /*0004*/ 	.word	0x00000082


	//----- nvinfo : EIATTR_KPARAM_INFO
	.align		4
.L_7:
        /*0008*/ 	.byte	0x04, 0x17
        /*000a*/ 	.short	(.L_9 - .L_8)
.L_8:
        /*000c*/ 	.word	0x00000000
        /*0010*/ 	.short	0x0001
        /*0012*/ 	.short	0x0004
        /*0014*/ 	.byte	0x00, 0xf0, 0x11, 0x00


	//----- nvinfo : EIATTR_KPARAM_INFO
	.align		4
.L_9:
        /*0018*/ 	.byte	0x04, 0x17
        /*001a*/ 	.short	(.L_11 - .L_10)
.L_10:
        /*001c*/ 	.word	0x00000000
        /*0020*/ 	.short	0x0000
        /*0022*/ 	.short	0x0000
        /*0024*/ 	.byte	0x00, 0xf0, 0x11, 0x00


	//----- nvinfo : EIATTR_SPARSE_MMA_MASK
	.align		4
.L_11:
        /*0028*/ 	.byte	0x03, 0x50
        /*002a*/ 	.short	0x0000


	//----- nvinfo : EIATTR_MAXREG_COUNT
	.align		4
        /*002c*/ 	.byte	0x03, 0x1b
        /*002e*/ 	.short	0x00ff


	//----- nvinfo : EIATTR_MERCURY_ISA_VERSION
	.align		4
        /*0030*/ 	.byte	0x03, 0x5f
        /*0032*/ 	.short	0x0101


	//----- nvinfo : EIATTR_VRC_CTA_INIT_COUNT
	.align		4
        /*0034*/ 	.byte	0x02, 0x4a
	.zero		1
	.zero		1


	//----- nvinfo : EIATTR_EXIT_INSTR_OFFSETS
	.align		4
        /*0038*/ 	.byte	0x04, 0x1c
        /*003a*/ 	.short	(.L_13 - .L_12)


	//   ....[0]....
.L_12:
        /*003c*/ 	.word	0x00000030


	//   ....[1]....
        /*0040*/ 	.word	0x000001c0


	//----- nvinfo : EIATTR_CBANK_PARAM_SIZE
	.align		4
.L_13:
        /*0044*/ 	.byte	0x03, 0x19
        /*0046*/ 	.short	0x0008


	//----- nvinfo : EIATTR_PARAM_CBANK
	.align		4
        /*0048*/ 	.byte	0x04, 0x0a
        /*004a*/ 	.short	(.L_15 - .L_14)
	.align		4
.L_14:
        /*004c*/ 	.word	index@(.nv.constant0._Z11clock_blockii)
        /*0050*/ 	.short	0x0380
        /*0052*/ 	.short	0x0008


	//----- nvinfo : EIATTR_SW_WAR
	.align		4
.L_15:
        /*0054*/ 	.byte	0x04, 0x36
        /*0056*/ 	.short	(.L_17 - .L_16)
.L_16:
        /*0058*/ 	.word	0x00000008
.L_17:


//--------------------- .nv.callgraph             --------------------------
	.section	.nv.callgraph,"",@"SHT_CUDA_CALLGRAPH"
	.align	4
	.sectionentsize	8
	.align		4
        /*0000*/ 	.word	0x00000000
	.align		4
        /*0004*/ 	.word	0xffffffff
	.align		4
        /*0008*/ 	.word	0x00000000
	.align		4
        /*000c*/ 	.word	0xfffffffe
	.align		4
        /*0010*/ 	.word	0x00000000
	.align		4
        /*0014*/ 	.word	0xfffffffd
	.align		4
        /*0018*/ 	.word	0x00000000
	.align		4
        /*001c*/ 	.word	0xfffffffc


//--------------------- .text._Z11clock_blockii   --------------------------
	.section	.text._Z11clock_blockii,"ax",@progbits
	.align	128
        .global         _Z11clock_blockii
        .type           _Z11clock_blockii,@function
        .size           _Z11clock_blockii,(.L_x_4 - _Z11clock_blockii)
        .other          _Z11clock_blockii,@"STO_CUDA_ENTRY STV_DEFAULT"
_Z11clock_blockii:
.text._Z11clock_blockii:
[----:B------:R-:W-:Y:S08]  /*0000*/  LDC R1, c[0x0][0x37c] ;  /* 0x0000df00ff017b82 */ /* 0x000ff00000000800 */
[----:B------:R-:W0:Y:S02]  /*0010*/  LDC R0, c[0x0][0x380] ;  /* 0x0000e000ff007b82 */ /* 0x000e240000000800 */
[----:B0-----:R-:W-:-:S13]  /*0020*/  ISETP.GE.AND P0, PT, R0, 0x1, PT ;  /* 0x000000010000780c */ /* 0x001fda0003f06270 */
[----:B------:R-:W-:Y:S05]  /*0030*/  @!P0 EXIT ;  /* 0x000000000000894d */ /* 0x000fea0003800000 */
[----:B------:R-:W0:Y:S02]  /*0040*/  LDCU UR4, c[0x0][0x384] ;  /* 0x00007080ff0477ac */ /* 0x000e240008000800 */
[----:B0-----:R-:W-:-:S03]  /*0050*/  UISETP.LT.AND UP0, UPT, UR4, URZ, UPT ;  /* 0x000000ff0400728c */ /* 0x001fc6000bf01270 */
[----:B------:R-:W-:-:S08]  /*0060*/  UMOV UR4, URZ ;  /* 0x000000ff00047c82 */ /* 0x000fd00008000000 */
.L_x_2:
[----:B------:R-:W0:Y:S02]  /*0070*/  LDC.64 R4, c[0x0][0x380] ;  /* 0x0000e000ff047b82 */ /* 0x000e240000000a00 */
[----:B0-----:R-:W-:-:S06]  /*0080*/  ISETP.GT.AND P2, PT, R5, -0x1, PT ;  /* 0xffffffff0500780c */ /* 0x001fcc0003f44270 */
[----:B------:R-:W0:Y:S01]  /*0090*/  S2UR UR5, SR_CLOCKLO ;  /* 0x00000000000579c3 */ /* 0x000e220000005000 */
[----:B------:R-:W-:Y:S01]  /*00a0*/  NOP ;  /* 0x0000000000007918 */ /* 0x000fe20000000000 */
[----:B0-----:R-:W-:Y:S01]  /*00b0*/  VIADD R5, R5, UR5 ;  /* 0x0000000505057c36 */ /* 0x001fe20008000000 */
[----:B------:R-:W-:-:S06]  /*00c0*/  CS2R R2, SR_CLOCKLO ;  /* 0x0000000000027805 */ /* 0x000fcc0000015000 */
[----:B------:R-:W-:Y:S01]  /*00d0*/  ISETP.GE.U32.AND P0, PT, R2, R5, PT ;  /* 0x000000050200720c */ /* 0x000fe20003f06070 */
[----:B------:R-:W-:Y:S01]  /*00e0*/  UIADD3 UR4, UPT, UPT, UR4, 0x1, URZ ;  /* 0x0000000104047890 */ /* 0x000fe2000fffe0ff */
[----:B------:R-:W-:-:S04]  /*00f0*/  SHF.R.S32.HI R7, RZ, 0x1f, R5 ;  /* 0x0000001fff077819 */ /* 0x000fc80000011405 */
[----:B------:R-:W-:Y:S02]  /*0100*/  ISETP.GE.AND.EX P0, PT, R3, R7, PT, P0 ;  /* 0x000000070300720c */ /* 0x000fe40003f06300 */
[----:B------:R-:W-:-:S11]  /*0110*/  ISETP.NE.AND P1, PT, R4, UR4, PT ;  /* 0x0000000404007c0c */ /* 0x000fd6000bf25270 */
[----:B------:R-:W-:Y:S05]  /*0120*/  @P2 BRA P0, `(.L_x_0) ;  /* 0x0000000000202947 */ /* 0x000fea0000000000 */
[----:B------:R-:W-:-:S13]  /*0130*/  PLOP3.LUT P2, PT, PT, PT, UP0, 0x80, 0x8 ;  /* 0x000000000008781c */ /* 0x000fda0003f4f008 */
.L_x_1:
[----:B------:R-:W-:-:S06]  /*0140*/  CS2R R2, SR_CLOCKLO ;  /* 0x0000000000027805 */ /* 0x000fcc0000015000 */
[----:B------:R-:W-:-:S04]  /*0150*/  ISETP.GT.U32.AND P0, PT, R2, RZ, PT ;  /* 0x000000ff0200720c */ /* 0x000fc80003f04070 */
[----:B------:R-:W-:Y:S02]  /*0160*/  ISETP.GT.AND.EX P2, PT, R3, RZ, P2, P0 ;  /* 0x000000ff0300720c */ /* 0x000fe40001744300 */
[----:B------:R-:W-:-:S06]  /*0170*/  CS2R R2, SR_CLOCKLO ;  /* 0x0000000000027805 */ /* 0x000fcc0000015000 */
[----:B------:R-:W-:-:S04]  /*0180*/  ISETP.LT.U32.AND P0, PT, R2, R5, PT ;  /* 0x000000050200720c */ /* 0x000fc80003f01070 */
[----:B------:R-:W-:-:S13]  /*0190*/  ISETP.LT.OR.EX P0, PT, R3, R7, P2, P0 ;  /* 0x000000070300720c */ /* 0x000fda0001701700 */
[----:B------:R-:W-:Y:S05]  /*01a0*/  @P0 BRA `(.L_x_1) ;  /* 0xfffffffc00e40947 */ /* 0x000fea000383ffff */
.L_x_0:
[----:B------:R-:W-:Y:S05]  /*01b0*/  @P1 BRA `(.L_x_2) ;  /* 0xfffffffc00ac1947 */ /* 0x000fea000383ffff */
[----:B------:R-:W-:Y:S05]  /*01c0*/  EXIT ;  /* 0x000000000000794d */ /* 0x000fea0003800000 */
.L_x_3:
[----:B------:R-:W-:-:S00]  /*01d0*/  BRA `(.L_x_3) ;  /* 0xfffffffc00fc7947 */ /* 0x000fc0000383ffff */
[----:B------:R-:W-:-:S00]  /*01e0*/  NOP ;  /* 0x0000000000007918 */ /* 0x000fc00000000000 */
        /* <DEDUP_REMOVED lines=9> */
.L_x_4:


//--------------------- .nv.shared.reserved.0     --------------------------
	.section	.nv.shared.reserved.0,"aw",@nobits
	.weak		__nv_reservedSMEM_offset_0_alias
	.size		__nv_reservedSMEM_offset_0_alias, 0, 64
	.other		__nv_reservedSMEM_offset_0_alias,@"STO_CUDA_RESERVED_SHARED STV_DEFAULT"
__nv_reservedSMEM_offset_0_alias:
	.zero		0
	.zero		64


//--------------------- .nv.constant0._Z11clock_blockii --------------------------
	.section	.nv.constant0._Z11clock_blockii,"a",@progbits
	.sectionflags	@""
	.align	4
.nv.constant0._Z11clock_blockii:
	.zero		904


//--------------------- SYMBOLS --------------------------

	.type		.nv.reservedSmem.offset0,@object
	.size		.nv.reservedSmem.offset0,0x4
